//
// Generated by NVIDIA NVVM Compiler
//
// Compiler Build ID: CL-36424714
// Cuda compilation tools, release 13.0, V13.0.88
// Based on NVVM 20.0.0
//

.version 9.0
.target sm_100
.address_size 64

	// .globl	_Z10fill_indexPii

.visible .entry _Z10fill_indexPii(
	.param .u64 .ptr .align 1 _Z10fill_indexPii_param_0,
	.param .u32 _Z10fill_indexPii_param_1
)
{


	ret;

}


// ===== COMPILED SASS (sm_100) =====

	.target	sm_100

	.elftype	@"ET_EXEC"


//--------------------- .note.nv.tkinfo           --------------------------
	.section	.note.nv.tkinfo,"",@"SHT_NOTE"
	.sectionflags	@"SHF_NOTE_NV_TKINFO"
	.tkinfo
        /*0018*/ 	.word	0x00000002
        /*0030*/ 	.string	""
        /*0030*/ 	.string	"ptxas"
        /*0030*/ 	.string	"Cuda compilation tools, release 13.0, V13.0.88"
        /*0030*/ 	.string	"Build cuda_13.0.r13.0/compiler.36424714_0"
        /*0030*/ 	.string	"-arch sm_100 -m 64 "



//--------------------- .note.nv.cuinfo           --------------------------
	.section	.note.nv.cuinfo,"",@"SHT_NOTE"
	.sectionflags	@"SHF_NOTE_NV_CUINFO"
        /*0018*/ 	.short	0x0002
        /*001a*/ 	.short	0x0064
        /*001c*/ 	.short	0x0082
	.zero		2


//--------------------- .nv.info                  --------------------------
	.section	.nv.info,"",@"SHT_CUDA_INFO"
	.align	4


	//----- nvinfo : EIATTR_REGCOUNT
	.align		4
        /*0000*/ 	.byte	0x04, 0x2f
        /*0002*/ 	.short	(.L_1 - .L_0)
	.align		4
.L_0:
        /*0004*/ 	.word	index@(_Z10fill_indexPii)
        /*0008*/ 	.word	0x00000004


	//----- nvinfo : EIATTR_FRAME_SIZE
	.align		4
.L_1:
        /*000c*/ 	.byte	0x04, 0x11
        /*000e*/ 	.short	(.L_3 - .L_2)
	.align		4
.L_2:
        /*0010*/ 	.word	index@(_Z10fill_indexPii)
        /*0014*/ 	.word	0x00000000


	//----- nvinfo : EIATTR_MIN_STACK_SIZE
	.align		4
.L_3:
        /*0018*/ 	.byte	0x04, 0x12
        /*001a*/ 	.short	(.L_5 - .L_4)
	.align		4
.L_4:
        /*001c*/ 	.word	index@(_Z10fill_indexPii)
        /*0020*/ 	.word	0x00000000
.L_5:


//--------------------- .nv.compat                --------------------------
	.section	.nv.compat,"",@"SHT_CUDA_COMPAT_INFO"
	.align	4
        /*0000*/ 	.byte	0x02, 0x09, 0x00, 0x00, 0x02, 0x02, 0x01, 0x00, 0x02, 0x05, 0x05, 0x00, 0x03, 0x07, 0x01, 0x01
        /*0010*/ 	.byte	0x02, 0x03, 0x00, 0x00, 0x02, 0x06, 0x01, 0x00, 0x04, 0x0b, 0x08, 0x00, 0x09, 0x00, 0x00, 0x00
        /*0020*/ 	.byte	0x00, 0x00, 0x00, 0x00


//--------------------- .nv.info._Z10fill_indexPii --------------------------
	.section	.nv.info._Z10fill_indexPii,"",@"SHT_CUDA_INFO"
	.sectionflags	@""
	.align	4


	//----- nvinfo : EIATTR_CUDA_API_VERSION
	.align		4
        /*0000*/ 	.byte	0x04, 0x37
        /*0002*/ 	.short	(.L_7 - .L_6)
.L_6:
        /*0004*/ 	.word	0x00000082


	//----- nvinfo : EIATTR_KPARAM_INFO
	.align		4
.L_7:
        /*0008*/ 	.byte	0x04, 0x17
        /*000a*/ 	.short	(.L_9 - .L_8)
.L_8:
        /*000c*/ 	.word	0x00000000
        /*0010*/ 	.short	0x0001
        /*0012*/ 	.short	0x0008
        /*0014*/ 	.byte	0x00, 0xf0, 0x11, 0x00


	//----- nvinfo : EIATTR_KPARAM_INFO
	.align		4
.L_9:
        /*0018*/ 	.byte	0x04, 0x17
        /*001a*/ 	.short	(.L_11 - .L_10)
.L_10:
        /*001c*/ 	.word	0x00000000
        /*0020*/ 	.short	0x0000
        /*0022*/ 	.short	0x0000
        /*0024*/ 	.byte	0x00, 0xf5, 0x21, 0x00


	//----- nvinfo : EIATTR_SPARSE_MMA_MASK
	.align		4
.L_11:
        /*0028*/ 	.byte	0x03, 0x50
        /*002a*/ 	.short	0x0000


	//----- nvinfo : EIATTR_MAXREG_COUNT
	.align		4
        /*002c*/ 	.byte	0x03, 0x1b
        /*002e*/ 	.short	0x00ff


	//----- nvinfo : EIATTR_MERCURY_ISA_VERSION
	.align		4
        /*0030*/ 	.byte	0x03, 0x5f
        /*0032*/ 	.short	0x0101


	//----- nvinfo : EIATTR_VRC_CTA_INIT_COUNT
	.align		4
        /*0034*/ 	.byte	0x02, 0x4a
	.zero		1
	.zero		1


	//----- nvinfo : EIATTR_EXIT_INSTR_OFFSETS
	.align		4
        /*0038*/ 	.byte	0x04, 0x1c
        /*003a*/ 	.short	(.L_13 - .L_12)


	//   ....[0]....
.L_12:
        /*003c*/ 	.word	0x00000010


	//----- nvinfo : EIATTR_CBANK_PARAM_SIZE
	.align		4
.L_13:
        /*0040*/ 	.byte	0x03, 0x19
        /*0042*/ 	.short	0x000c


	//----- nvinfo : EIATTR_PARAM_CBANK
	.align		4
        /*0044*/ 	.byte	0x04, 0x0a
        /*0046*/ 	.short	(.L_15 - .L_14)
	.align		4
.L_14:
        /*0048*/ 	.word	index@(.nv.constant0._Z10fill_indexPii)
        /*004c*/ 	.short	0x0380
        /*004e*/ 	.short	0x000c


	//----- nvinfo : EIATTR_SW_WAR
	.align		4
.L_15:
        /*0050*/ 	.byte	0x04, 0x36
        /*0052*/ 	.short	(.L_17 - .L_16)
.L_16:
        /*0054*/ 	.word	0x00000008
.L_17:


//--------------------- .nv.callgraph             --------------------------
	.section	.nv.callgraph,"",@"SHT_CUDA_CALLGRAPH"
	.align	4
	.sectionentsize	8
	.align		4
        /*0000*/ 	.word	0x00000000
	.align		4
        /*0004*/ 	.word	0xffffffff
	.align		4
        /*0008*/ 	.word	0x00000000
	.align		4
        /*000c*/ 	.word	0xfffffffe
	.align		4
        /*0010*/ 	.word	0x00000000
	.align		4
        /*0014*/ 	.word	0xfffffffd
	.align		4
        /*0018*/ 	.word	0x00000000
	.align		4
        /*001c*/ 	.word	0xfffffffc


//--------------------- .text._Z10fill_indexPii   --------------------------
	.section	.text._Z10fill_indexPii,"ax",@progbits
	.align	128
        .global         _Z10fill_indexPii
        .type           _Z10fill_indexPii,@function
        .size           _Z10fill_indexPii,(.L_x_1 - _Z10fill_indexPii)
        .other          _Z10fill_indexPii,@"STO_CUDA_ENTRY STV_DEFAULT"
_Z10fill_indexPii:
.text._Z10fill_indexPii:
[----:B------:R-:W-:Y:S01]  /*0000*/  LDC R1, c[0x0][0x37c] ;  /* 0x0000df00ff017b82 */ /* 0x000fe20000000800 */
[----:B------:R-:W-:Y:S05]  /*0010*/  EXIT ;  /* 0x000000000000794d */ /* 0x000fea0003800000 */
.L_x_0:
[----:B------:R-:W-:-:S00]  /*0020*/  BRA `(.L_x_0) ;  /* 0xfffffffc00fc7947 */ /* 0x000fc0000383ffff */
[----:B------:R-:W-:-:S00]  /*0030*/  NOP ;  /* 0x0000000000007918 */ /* 0x000fc00000000000 */
        /* <DEDUP_REMOVED lines=12> */
.L_x_1:


//--------------------- .nv.shared.reserved.0     --------------------------
	.section	.nv.shared.reserved.0,"aw",@nobits
	.weak		__nv_reservedSMEM_offset_0_alias
	.size		__nv_reservedSMEM_offset_0_alias, 0, 64
	.other		__nv_reservedSMEM_offset_0_alias,@"STO_CUDA_RESERVED_SHARED STV_DEFAULT"
__nv_reservedSMEM_offset_0_alias:
	.zero		0
	.zero		64


//--------------------- .nv.constant0._Z10fill_indexPii --------------------------
	.section	.nv.constant0._Z10fill_indexPii,"a",@progbits
	.sectionflags	@""
	.align	4
.nv.constant0._Z10fill_indexPii:
	.zero		908


//--------------------- SYMBOLS --------------------------

	.type		.nv.reservedSmem.offset0,@object
	.size		.nv.reservedSmem.offset0,0x4
